//
// Generated by NVIDIA NVVM Compiler
//
// Compiler Build ID: CL-36424714
// Cuda compilation tools, release 13.0, V13.0.88
// Based on NVVM 20.0.0
//

.version 9.0
.target sm_100
.address_size 64

	// .globl	_Z12MatMulKernel6MatrixS_S_

.visible .entry _Z12MatMulKernel6MatrixS_S_(
	.param .align 8 .b8 _Z12MatMulKernel6MatrixS_S__param_0[16],
	.param .align 8 .b8 _Z12MatMulKernel6MatrixS_S__param_1[16],
	.param .align 8 .b8 _Z12MatMulKernel6MatrixS_S__param_2[16]
)
{
	.reg .pred 	%p<10>;
	.reg .b32 	%r<42>;
	.reg .b32 	%f<68>;
	.reg .b64 	%rd<53>;

	ld.param.u64 	%rd6, [_Z12MatMulKernel6MatrixS_S__param_2+8];
	ld.param.u32 	%r2, [_Z12MatMulKernel6MatrixS_S__param_1+4];
	ld.param.u32 	%r1, [_Z12MatMulKernel6MatrixS_S__param_0];
	ld.param.u64 	%rd7, [_Z12MatMulKernel6MatrixS_S__param_1+8];
	ld.param.u64 	%rd8, [_Z12MatMulKernel6MatrixS_S__param_0+8];
	ld.param.v2.u32 	{%r20, %r21}, [_Z12MatMulKernel6MatrixS_S__param_2];
	cvta.to.global.u64 	%rd1, %rd8;
	cvta.to.global.u64 	%rd2, %rd7;
	mov.u32 	%r22, %tid.y;
	mov.u32 	%r23, %ctaid.y;
	mov.u32 	%r24, %ntid.y;
	mad.lo.s32 	%r3, %r23, %r24, %r22;
	mov.u32 	%r25, %tid.x;
	mov.u32 	%r26, %ctaid.x;
	mov.u32 	%r27, %ntid.x;
	mad.lo.s32 	%r4, %r26, %r27, %r25;
	setp.lt.s32 	%p1, %r1, 1;
	mov.f32 	%f67, 0f00000000;
	@%p1 bra 	$L__BB0_12;
	mul.lo.s32 	%r5, %r1, %r3;
	and.b32  	%r6, %r1, 7;
	setp.lt.u32 	%p2, %r1, 8;
	mov.f32 	%f67, 0f00000000;
	mov.b32 	%r40, 0;
	@%p2 bra 	$L__BB0_4;
	and.b32  	%r40, %r1, 2147483640;
	neg.s32 	%r38, %r40;
	shl.b32 	%r9, %r2, 3;
	mul.wide.u32 	%rd9, %r5, 4;
	add.s64 	%rd10, %rd9, %rd1;
	add.s64 	%rd52, %rd10, 16;
	mov.f32 	%f67, 0f00000000;
	mul.wide.s32 	%rd13, %r2, 4;
	mov.u32 	%r37, %r4;
$L__BB0_3:
	.pragma "nounroll";
	ld.global.f32 	%f17, [%rd52+-16];
	mul.wide.s32 	%rd11, %r37, 4;
	add.s64 	%rd12, %rd2, %rd11;
	ld.global.f32 	%f18, [%rd12];
	fma.rn.f32 	%f19, %f17, %f18, %f67;
	ld.global.f32 	%f20, [%rd52+-12];
	add.s64 	%rd14, %rd12, %rd13;
	ld.global.f32 	%f21, [%rd14];
	fma.rn.f32 	%f22, %f20, %f21, %f19;
	ld.global.f32 	%f23, [%rd52+-8];
	add.s64 	%rd15, %rd14, %rd13;
	ld.global.f32 	%f24, [%rd15];
	fma.rn.f32 	%f25, %f23, %f24, %f22;
	ld.global.f32 	%f26, [%rd52+-4];
	add.s64 	%rd16, %rd15, %rd13;
	ld.global.f32 	%f27, [%rd16];
	fma.rn.f32 	%f28, %f26, %f27, %f25;
	ld.global.f32 	%f29, [%rd52];
	add.s64 	%rd17, %rd16, %rd13;
	ld.global.f32 	%f30, [%rd17];
	fma.rn.f32 	%f31, %f29, %f30, %f28;
	ld.global.f32 	%f32, [%rd52+4];
	add.s64 	%rd18, %rd17, %rd13;
	ld.global.f32 	%f33, [%rd18];
	fma.rn.f32 	%f34, %f32, %f33, %f31;
	ld.global.f32 	%f35, [%rd52+8];
	add.s64 	%rd19, %rd18, %rd13;
	ld.global.f32 	%f36, [%rd19];
	fma.rn.f32 	%f37, %f35, %f36, %f34;
	ld.global.f32 	%f38, [%rd52+12];
	add.s64 	%rd20, %rd19, %rd13;
	ld.global.f32 	%f39, [%rd20];
	fma.rn.f32 	%f67, %f38, %f39, %f37;
	add.s32 	%r38, %r38, 8;
	add.s32 	%r37, %r37, %r9;
	add.s64 	%rd52, %rd52, 32;
	setp.ne.s32 	%p3, %r38, 0;
	@%p3 bra 	$L__BB0_3;
$L__BB0_4:
	setp.eq.s32 	%p4, %r6, 0;
	@%p4 bra 	$L__BB0_12;
	and.b32  	%r15, %r1, 3;
	setp.lt.u32 	%p5, %r6, 4;
	@%p5 bra 	$L__BB0_7;
	add.s32 	%r29, %r40, %r5;
	mul.wide.u32 	%rd21, %r29, 4;
	add.s64 	%rd22, %rd1, %rd21;
	ld.global.f32 	%f41, [%rd22];
	mad.lo.s32 	%r30, %r40, %r2, %r4;
	mul.wide.s32 	%rd23, %r30, 4;
	add.s64 	%rd24, %rd2, %rd23;
	ld.global.f32 	%f42, [%rd24];
	fma.rn.f32 	%f43, %f41, %f42, %f67;
	cvt.u64.u32 	%rd25, %r5;
	cvt.u64.u32 	%rd26, %r40;
	add.s64 	%rd27, %rd26, %rd25;
	shl.b64 	%rd28, %rd27, 2;
	add.s64 	%rd29, %rd1, %rd28;
	ld.global.f32 	%f44, [%rd29+4];
	mul.wide.s32 	%rd30, %r2, 4;
	add.s64 	%rd31, %rd24, %rd30;
	ld.global.f32 	%f45, [%rd31];
	fma.rn.f32 	%f46, %f44, %f45, %f43;
	ld.global.f32 	%f47, [%rd29+8];
	add.s64 	%rd32, %rd31, %rd30;
	ld.global.f32 	%f48, [%rd32];
	fma.rn.f32 	%f49, %f47, %f48, %f46;
	ld.global.f32 	%f50, [%rd29+12];
	add.s64 	%rd33, %rd32, %rd30;
	ld.global.f32 	%f51, [%rd33];
	fma.rn.f32 	%f67, %f50, %f51, %f49;
	add.s32 	%r40, %r40, 4;
$L__BB0_7:
	setp.eq.s32 	%p6, %r15, 0;
	@%p6 bra 	$L__BB0_12;
	setp.eq.s32 	%p7, %r15, 1;
	@%p7 bra 	$L__BB0_10;
	add.s32 	%r31, %r40, %r5;
	mul.wide.u32 	%rd34, %r31, 4;
	add.s64 	%rd35, %rd1, %rd34;
	ld.global.f32 	%f53, [%rd35];
	mad.lo.s32 	%r32, %r40, %r2, %r4;
	mul.wide.s32 	%rd36, %r32, 4;
	add.s64 	%rd37, %rd2, %rd36;
	ld.global.f32 	%f54, [%rd37];
	fma.rn.f32 	%f55, %f53, %f54, %f67;
	cvt.u64.u32 	%rd38, %r5;
	cvt.u64.u32 	%rd39, %r40;
	add.s64 	%rd40, %rd39, %rd38;
	shl.b64 	%rd41, %rd40, 2;
	add.s64 	%rd42, %rd1, %rd41;
	ld.global.f32 	%f56, [%rd42+4];
	mul.wide.s32 	%rd43, %r2, 4;
	add.s64 	%rd44, %rd37, %rd43;
	ld.global.f32 	%f57, [%rd44];
	fma.rn.f32 	%f67, %f56, %f57, %f55;
	add.s32 	%r40, %r40, 2;
$L__BB0_10:
	and.b32  	%r33, %r1, 1;
	setp.eq.b32 	%p8, %r33, 1;
	not.pred 	%p9, %p8;
	@%p9 bra 	$L__BB0_12;
	add.s32 	%r34, %r40, %r5;
	mul.wide.u32 	%rd45, %r34, 4;
	add.s64 	%rd46, %rd1, %rd45;
	ld.global.f32 	%f58, [%rd46];
	mad.lo.s32 	%r35, %r40, %r2, %r4;
	mul.wide.s32 	%rd47, %r35, 4;
	add.s64 	%rd48, %rd2, %rd47;
	ld.global.f32 	%f59, [%rd48];
	fma.rn.f32 	%f67, %f58, %f59, %f67;
$L__BB0_12:
	cvta.to.global.u64 	%rd49, %rd6;
	mad.lo.s32 	%r36, %r20, %r3, %r4;
	mul.wide.s32 	%rd50, %r36, 4;
	add.s64 	%rd51, %rd49, %rd50;
	st.global.f32 	[%rd51], %f67;
	ret;

}


// ===== COMPILED SASS (sm_100) =====

	.target	sm_100

	.elftype	@"ET_EXEC"


//--------------------- .note.nv.tkinfo           --------------------------
	.section	.note.nv.tkinfo,"",@"SHT_NOTE"
	.sectionflags	@"SHF_NOTE_NV_TKINFO"
	.tkinfo
        /*0018*/ 	.word	0x00000002
        /*0030*/ 	.string	""
        /*0030*/ 	.string	"ptxas"
        /*0030*/ 	.string	"Cuda compilation tools, release 13.0, V13.0.88"
        /*0030*/ 	.string	"Build cuda_13.0.r13.0/compiler.36424714_0"
        /*0030*/ 	.string	"-arch sm_100 -m 64 "



//--------------------- .note.nv.cuinfo           --------------------------
	.section	.note.nv.cuinfo,"",@"SHT_NOTE"
	.sectionflags	@"SHF_NOTE_NV_CUINFO"
        /*0018*/ 	.short	0x0002
        /*001a*/ 	.short	0x0064
        /*001c*/ 	.short	0x0082
	.zero		2


//--------------------- .nv.info                  --------------------------
	.section	.nv.info,"",@"SHT_CUDA_INFO"
	.align	4


	//----- nvinfo : EIATTR_REGCOUNT
	.align		4
        /*0000*/ 	.byte	0x04, 0x2f
        /*0002*/ 	.short	(.L_1 - .L_0)
	.align		4
.L_0:
        /*0004*/ 	.word	index@(_Z12MatMulKernel6MatrixS_S_)
        /*0008*/ 	.word	0x00000020


	//----- nvinfo : EIATTR_FRAME_SIZE
	.align		4
.L_1:
        /*000c*/ 	.byte	0x04, 0x11
        /*000e*/ 	.short	(.L_3 - .L_2)
	.align		4
.L_2:
        /*0010*/ 	.word	index@(_Z12MatMulKernel6MatrixS_S_)
        /*0014*/ 	.word	0x00000000


	//----- nvinfo : EIATTR_MIN_STACK_SIZE
	.align		4
.L_3:
        /*0018*/ 	.byte	0x04, 0x12
        /*001a*/ 	.short	(.L_5 - .L_4)
	.align		4
.L_4:
        /*001c*/ 	.word	index@(_Z12MatMulKernel6MatrixS_S_)
        /*0020*/ 	.word	0x00000000
.L_5:


//--------------------- .nv.compat                --------------------------
	.section	.nv.compat,"",@"SHT_CUDA_COMPAT_INFO"
	.align	4
        /*0000*/ 	.byte	0x02, 0x09, 0x00, 0x00, 0x02, 0x02, 0x01, 0x00, 0x02, 0x05, 0x05, 0x00, 0x03, 0x07, 0x01, 0x01
        /*0010*/ 	.byte	0x02, 0x03, 0x00, 0x00, 0x02, 0x06, 0x01, 0x00, 0x04, 0x0b, 0x08, 0x00, 0x09, 0x00, 0x00, 0x00
        /*0020*/ 	.byte	0x00, 0x00, 0x00, 0x00


//--------------------- .nv.info._Z12MatMulKernel6MatrixS_S_ --------------------------
	.section	.nv.info._Z12MatMulKernel6MatrixS_S_,"",@"SHT_CUDA_INFO"
	.sectionflags	@""
	.align	4


	//----- nvinfo : EIATTR_CUDA_API_VERSION
	.align		4
        /*0000*/ 	.byte	0x04, 0x37
        /*0002*/ 	.short	(.L_7 - .L_6)
.L_6:
        /*0004*/ 	.word	0x00000082


	//----- nvinfo : EIATTR_KPARAM_INFO
	.align		4
.L_7:
        /*0008*/ 	.byte	0x04, 0x17
        /*000a*/ 	.short	(.L_9 - .L_8)
.L_8:
        /*000c*/ 	.word	0x00000000
        /*0010*/ 	.short	0x0002
        /*0012*/ 	.short	0x0020
        /*0014*/ 	.byte	0x00, 0xf0, 0x41, 0x00


	//----- nvinfo : EIATTR_KPARAM_INFO
	.align		4
.L_9:
        /*0018*/ 	.byte	0x04, 0x17
        /*001a*/ 	.short	(.L_11 - .L_10)
.L_10:
        /*001c*/ 	.word	0x00000000
        /*0020*/ 	.short	0x0001
        /*0022*/ 	.short	0x0010
        /*0024*/ 	.byte	0x00, 0xf0, 0x41, 0x00


	//----- nvinfo : EIATTR_KPARAM_INFO
	.align		4
.L_11:
        /*0028*/ 	.byte	0x04, 0x17
        /*002a*/ 	.short	(.L_13 - .L_12)
.L_12:
        /*002c*/ 	.word	0x00000000
        /*0030*/ 	.short	0x0000
        /*0032*/ 	.short	0x0000
        /*0034*/ 	.byte	0x00, 0xf0, 0x41, 0x00


	//----- nvinfo : EIATTR_SPARSE_MMA_MASK
	.align		4
.L_13:
        /*0038*/ 	.byte	0x03, 0x50
        /*003a*/ 	.short	0x0000


	//----- nvinfo : EIATTR_MAXREG_COUNT
	.align		4
        /*003c*/ 	.byte	0x03, 0x1b
        /*003e*/ 	.short	0x00ff


	//----- nvinfo : EIATTR_MERCURY_ISA_VERSION
	.align		4
        /*0040*/ 	.byte	0x03, 0x5f
        /*0042*/ 	.short	0x0101


	//----- nvinfo : EIATTR_VRC_CTA_INIT_COUNT
	.align		4
        /*0044*/ 	.byte	0x02, 0x4a
	.zero		1
	.zero		1


	//----- nvinfo : EIATTR_EXIT_INSTR_OFFSETS
	.align		4
        /*0048*/ 	.byte	0x04, 0x1c
        /*004a*/ 	.short	(.L_15 - .L_14)


	//   ....[0]....
.L_14:
        /*004c*/ 	.word	0x00000900


	//----- nvinfo : EIATTR_CBANK_PARAM_SIZE
	.align		4
.L_15:
        /*0050*/ 	.byte	0x03, 0x19
        /*0052*/ 	.short	0x0030


	//----- nvinfo : EIATTR_PARAM_CBANK
	.align		4
        /*0054*/ 	.byte	0x04, 0x0a
        /*0056*/ 	.short	(.L_17 - .L_16)
	.align		4
.L_16:
        /*0058*/ 	.word	index@(.nv.constant0._Z12MatMulKernel6MatrixS_S_)
        /*005c*/ 	.short	0x0380
        /*005e*/ 	.short	0x0030


	//----- nvinfo : EIATTR_SW_WAR
	.align		4
.L_17:
        /*0060*/ 	.byte	0x04, 0x36
        /*0062*/ 	.short	(.L_19 - .L_18)
.L_18:
        /*0064*/ 	.word	0x00000008
.L_19:


//--------------------- .nv.callgraph             --------------------------
	.section	.nv.callgraph,"",@"SHT_CUDA_CALLGRAPH"
	.align	4
	.sectionentsize	8
	.align		4
        /*0000*/ 	.word	0x00000000
	.align		4
        /*0004*/ 	.word	0xffffffff
	.align		4
        /*0008*/ 	.word	0x00000000
	.align		4
        /*000c*/ 	.word	0xfffffffe
	.align		4
        /*0010*/ 	.word	0x00000000
	.align		4
        /*0014*/ 	.word	0xfffffffd
	.align		4
        /*0018*/ 	.word	0x00000000
	.align		4
        /*001c*/ 	.word	0xfffffffc


//--------------------- .text._Z12MatMulKernel6MatrixS_S_ --------------------------
	.section	.text._Z12MatMulKernel6MatrixS_S_,"ax",@progbits
	.align	128
        .global         _Z12MatMulKernel6MatrixS_S_
        .type           _Z12MatMulKernel6MatrixS_S_,@function
        .size           _Z12MatMulKernel6MatrixS_S_,(.L_x_6 - _Z12MatMulKernel6MatrixS_S_)
        .other          _Z12MatMulKernel6MatrixS_S_,@"STO_CUDA_ENTRY STV_DEFAULT"
_Z12MatMulKernel6MatrixS_S_:
.text._Z12MatMulKernel6MatrixS_S_:
[----:B------:R-:W-:Y:S01]  /*0000*/  LDC R1, c[0x0][0x37c] ;  /* 0x0000df00ff017b82 */ /* 0x000fe20000000800 */
[----:B------:R-:W0:Y:S01]  /*0010*/  S2R R0, SR_TID.Y ;  /* 0x0000000000007919 */ /* 0x000e220000002200 */
[----:B------:R-:W1:Y:S06]  /*0020*/  LDCU UR5, c[0x0][0x380] ;  /* 0x00007000ff0577ac */ /* 0x000e6c0008000800 */
[----:B------:R-:W0:Y:S01]  /*0030*/  LDC R3, c[0x0][0x364] ;  /* 0x0000d900ff037b82 */ /* 0x000e220000000800 */
[----:B------:R-:W-:Y:S01]  /*0040*/  HFMA2 R17, -RZ, RZ, 0, 0 ;  /* 0x00000000ff117431 */ /* 0x000fe200000001ff */
[----:B------:R-:W2:Y:S01]  /*0050*/  S2R R15, SR_TID.X ;  /* 0x00000000000f7919 */ /* 0x000ea20000002100 */
[----:B------:R-:W3:Y:S05]  /*0060*/  LDCU.64 UR8, c[0x0][0x358] ;  /* 0x00006b00ff0877ac */ /* 0x000eea0008000a00 */
[----:B------:R-:W0:Y:S08]  /*0070*/  S2UR UR4, SR_CTAID.Y ;  /* 0x00000000000479c3 */ /* 0x000e300000002600 */
[----:B------:R-:W2:Y:S01]  /*0080*/  S2UR UR6, SR_CTAID.X ;  /* 0x00000000000679c3 */ /* 0x000ea20000002500 */
[----:B-1----:R-:W-:-:S07]  /*0090*/  UISETP.GE.AND UP0, UPT, UR5, 0x1, UPT ;  /* 0x000000010500788c */ /* 0x002fce000bf06270 */
[----:B------:R-:W2:Y:S01]  /*00a0*/  LDC R2, c[0x0][0x360] ;  /* 0x0000d800ff027b82 */ /* 0x000ea20000000800 */
[----:B0-----:R-:W-:Y:S02]  /*00b0*/  IMAD R0, R3, UR4, R0 ;  /* 0x0000000403007c24 */ /* 0x001fe4000f8e0200 */
[----:B--2---:R-:W-:Y:S01]  /*00c0*/  IMAD R15, R2, UR6, R15 ;  /* 0x00000006020f7c24 */ /* 0x004fe2000f8e020f */
[----:B---3--:R-:W-:Y:S06]  /*00d0*/  BRA.U !UP0, `(.L_x_0) ;  /* 0x0000000508f47547 */ /* 0x008fec000b800000 */
[----:B------:R-:W-:Y:S02]  /*00e0*/  UISETP.GE.U32.AND UP1, UPT, UR5, 0x8, UPT ;  /* 0x000000080500788c */ /* 0x000fe4000bf26070 */
[----:B------:R-:W-:Y:S01]  /*00f0*/  IMAD R14, R0, UR5, RZ ;  /* 0x00000005000e7c24 */ /* 0x000fe2000f8e02ff */
[----:B------:R-:W-:Y:S01]  /*0100*/  ULOP3.LUT UR6, UR5, 0x7, URZ, 0xc0, !UPT ;  /* 0x0000000705067892 */ /* 0x000fe2000f8ec0ff */
[----:B------:R-:W-:Y:S01]  /*0110*/  MOV R17, RZ ;  /* 0x000000ff00117202 */ /* 0x000fe20000000f00 */
[----:B------:R-:W-:Y:S02]  /*0120*/  UMOV UR4, URZ ;  /* 0x000000ff00047c82 */ /* 0x000fe40008000000 */
[----:B------:R-:W-:Y:S02]  /*0130*/  UISETP.NE.AND UP0, UPT, UR6, URZ, UPT ;  /* 0x000000ff0600728c */ /* 0x000fe4000bf05270 */
[----:B------:R-:W-:Y:S09]  /*0140*/  BRA.U !UP1, `(.L_x_1) ;  /* 0x0000000109c47547 */ /* 0x000ff2000b800000 */
[----:B------:R-:W0:Y:S01]  /*0150*/  LDC.64 R2, c[0x0][0x388] ;  /* 0x0000e200ff027b82 */ /* 0x000e220000000a00 */
[----:B------:R-:W-:Y:S01]  /*0160*/  ULOP3.LUT UR4, UR5, 0x7ffffff8, URZ, 0xc0, !UPT ;  /* 0x7ffffff805047892 */ /* 0x000fe2000f8ec0ff */
[----:B------:R-:W-:Y:S02]  /*0170*/  MOV R17, RZ ;  /* 0x000000ff00117202 */ /* 0x000fe40000000f00 */
[----:B------:R-:W-:Y:S01]  /*0180*/  MOV R16, R15 ;  /* 0x0000000f00107202 */ /* 0x000fe20000000f00 */
[----:B------:R-:W-:Y:S01]  /*0190*/  UIADD3 UR7, UPT, UPT, -UR4, URZ, URZ ;  /* 0x000000ff04077290 */ /* 0x000fe2000fffe1ff */
[----:B0-----:R-:W-:-:S03]  /*01a0*/  IMAD.WIDE.U32 R2, R14, 0x4, R2 ;  /* 0x000000040e027825 */ /* 0x001fc600078e0002 */
[----:B------:R-:W-:-:S04]  /*01b0*/  IADD3 R4, P0, PT, R2, 0x10, RZ ;  /* 0x0000001002047810 */ /* 0x000fc80007f1e0ff */
[----:B------:R-:W-:-:S09]  /*01c0*/  IADD3.X R3, PT, PT, RZ, R3, RZ, P0, !PT ;  /* 0x00000003ff037210 */ /* 0x000fd200007fe4ff */
.L_x_2:
[----:B------:R-:W0:Y:S01]  /*01d0*/  LDC.64 R10, c[0x0][0x398] ;  /* 0x0000e600ff0a7b82 */ /* 0x000e220000000a00 */
[----:B------:R-:W-:-:S05]  /*01e0*/  MOV R2, R4 ;  /* 0x0000000400027202 */ /* 0x000fca0000000f00 */
[----:B------:R-:W2:Y:S02]  /*01f0*/  LDG.E R18, desc[UR8][R2.64+-0x10] ;  /* 0xfffff00802127981 */ /* 0x000ea4000c1e1900 */
[----:B------:R-:W1:Y:S02]  /*0200*/  LDC R19, c[0x0][0x394] ;  /* 0x0000e500ff137b82 */ /* 0x000e640000000800 */
[----:B------:R-:W3:Y:S04]  /*0210*/  LDG.E R22, desc[UR8][R2.64+-0xc] ;  /* 0xfffff40802167981 */ /* 0x000ee8000c1e1900 */
[----:B------:R-:W4:Y:S04]  /*0220*/  LDG.E R23, desc[UR8][R2.64+-0x8] ;  /* 0xfffff80802177981 */ /* 0x000f28000c1e1900 */
[----:B------:R-:W5:Y:S04]  /*0230*/  LDG.E R25, desc[UR8][R2.64+-0x4] ;  /* 0xfffffc0802197981 */ /* 0x000f68000c1e1900 */
[----:B------:R-:W5:Y:S01]  /*0240*/  LDG.E R26, desc[UR8][R2.64] ;  /* 0x00000008021a7981 */ /* 0x000f62000c1e1900 */
[----:B0-----:R-:W-:-:S05]  /*0250*/  IMAD.WIDE R10, R16, 0x4, R10 ;  /* 0x00000004100a7825 */ /* 0x001fca00078e020a */
[----:B------:R0:W2:Y:S01]  /*0260*/  LDG.E R20, desc[UR8][R10.64] ;  /* 0x000000080a147981 */ /* 0x0000a2000c1e1900 */
[----:B-1----:R-:W-:-:S05]  /*0270*/  IMAD.WIDE R28, R19, 0x4, R10 ;  /* 0x00000004131c7825 */ /* 0x002fca00078e020a */
[----:B------:R-:W3:Y:S01]  /*0280*/  LDG.E R21, desc[UR8][R28.64] ;  /* 0x000000081c157981 */ /* 0x000ee2000c1e1900 */
[----:B------:R-:W-:-:S05]  /*0290*/  IMAD.WIDE R12, R19, 0x4, R28 ;  /* 0x00000004130c7825 */ /* 0x000fca00078e021c */
[----:B------:R1:W4:Y:S01]  /*02a0*/  LDG.E R24, desc[UR8][R12.64] ;  /* 0x000000080c187981 */ /* 0x000322000c1e1900 */
[----:B------:R-:W-:-:S03]  /*02b0*/  IMAD.WIDE R8, R19, 0x4, R12 ;  /* 0x0000000413087825 */ /* 0x000fc600078e020c */
[----:B------:R-:W5:Y:S01]  /*02c0*/  LDG.E R28, desc[UR8][R2.64+0x4] ;  /* 0x00000408021c7981 */ /* 0x000f62000c1e1900 */
[----:B------:R-:W-:-:S03]  /*02d0*/  IMAD.WIDE R4, R19, 0x4, R8 ;  /* 0x0000000413047825 */ /* 0x000fc600078e0208 */
[----:B------:R-:W5:Y:S04]  /*02e0*/  LDG.E R29, desc[UR8][R2.64+0x8] ;  /* 0x00000808021d7981 */ /* 0x000f68000c1e1900 */
[----:B------:R-:W5:Y:S01]  /*02f0*/  LDG.E R8, desc[UR8][R8.64] ;  /* 0x0000000808087981 */ /* 0x000f62000c1e1900 */
[----:B------:R-:W-:-:S03]  /*0300*/  IMAD.WIDE R6, R19, 0x4, R4 ;  /* 0x0000000413067825 */ /* 0x000fc600078e0204 */
[----:B------:R1:W5:Y:S01]  /*0310*/  LDG.E R5, desc[UR8][R4.64] ;  /* 0x0000000804057981 */ /* 0x000362000c1e1900 */
[----:B0-----:R-:W-:-:S03]  /*0320*/  IMAD.WIDE R10, R19, 0x4, R6 ;  /* 0x00000004130a7825 */ /* 0x001fc600078e0206 */
[----:B------:R-:W5:Y:S01]  /*0330*/  LDG.E R7, desc[UR8][R6.64] ;  /* 0x0000000806077981 */ /* 0x000f62000c1e1900 */
[----:B-1----:R-:W-:-:S03]  /*0340*/  IMAD.WIDE R12, R19, 0x4, R10 ;  /* 0x00000004130c7825 */ /* 0x002fc600078e020a */
[----:B------:R-:W5:Y:S04]  /*0350*/  LDG.E R27, desc[UR8][R10.64] ;  /* 0x000000080a1b7981 */ /* 0x000f68000c1e1900 */
[----:B------:R0:W5:Y:S04]  /*0360*/  LDG.E R9, desc[UR8][R2.64+0xc] ;  /* 0x00000c0802097981 */ /* 0x000168000c1e1900 */
[----:B------:R-:W5:Y:S01]  /*0370*/  LDG.E R12, desc[UR8][R12.64] ;  /* 0x000000080c0c7981 */ /* 0x000f62000c1e1900 */
[----:B------:R-:W-:-:S04]  /*0380*/  UIADD3 UR7, UPT, UPT, UR7, 0x8, URZ ;  /* 0x0000000807077890 */ /* 0x000fc8000fffe0ff */
[----:B------:R-:W-:Y:S01]  /*0390*/  UISETP.NE.AND UP1, UPT, UR7, URZ, UPT ;  /* 0x000000ff0700728c */ /* 0x000fe2000bf25270 */
[----:B------:R-:W-:Y:S02]  /*03a0*/  IADD3 R4, P0, PT, R2, 0x20, RZ ;  /* 0x0000002002047810 */ /* 0x000fe40007f1e0ff */
[----:B------:R-:W-:Y:S02]  /*03b0*/  LEA R16, R19, R16, 0x3 ;  /* 0x0000001013107211 */ /* 0x000fe400078e18ff */
[----:B0-----:R-:W-:Y:S01]  /*03c0*/  IADD3.X R3, PT, PT, RZ, R3, RZ, P0, !PT ;  /* 0x00000003ff037210 */ /* 0x001fe200007fe4ff */
[----:B--2---:R-:W-:-:S04]  /*03d0*/  FFMA R17, R18, R20, R17 ;  /* 0x0000001412117223 */ /* 0x004fc80000000011 */
[----:B---3--:R-:W-:-:S04]  /*03e0*/  FFMA R22, R22, R21, R17 ;  /* 0x0000001516167223 */ /* 0x008fc80000000011 */
[----:B----4-:R-:W-:-:S04]  /*03f0*/  FFMA R22, R23, R24, R22 ;  /* 0x0000001817167223 */ /* 0x010fc80000000016 */
[----:B-----5:R-:W-:-:S04]  /*0400*/  FFMA R25, R25, R8, R22 ;  /* 0x0000000819197223 */ /* 0x020fc80000000016 */
[----:B------:R-:W-:-:S04]  /*0410*/  FFMA R5, R26, R5, R25 ;  /* 0x000000051a057223 */ /* 0x000fc80000000019 */
[----:B------:R-:W-:-:S04]  /*0420*/  FFMA R28, R28, R7, R5 ;  /* 0x000000071c1c7223 */ /* 0x000fc80000000005 */
[----:B------:R-:W-:-:S04]  /*0430*/  FFMA R28, R29, R27, R28 ;  /* 0x0000001b1d1c7223 */ /* 0x000fc8000000001c */
[----:B------:R-:W-:Y:S01]  /*0440*/  FFMA R17, R9, R12, R28 ;  /* 0x0000000c09117223 */ /* 0x000fe2000000001c */
[----:B------:R-:W-:Y:S06]  /*0450*/  BRA.U UP1, `(.L_x_2) ;  /* 0xfffffffd015c7547 */ /* 0x000fec000b83ffff */
.L_x_1:
[----:B------:R-:W-:Y:S05]  /*0460*/  BRA.U !UP0, `(.L_x_0) ;  /* 0x0000000508107547 */ /* 0x000fea000b800000 */
[----:B------:R-:W-:Y:S02]  /*0470*/  UISETP.GE.U32.AND UP0, UPT, UR6, 0x4, UPT ;  /* 0x000000040600788c */ /* 0x000fe4000bf06070 */
[----:B------:R-:W-:-:S04]  /*0480*/  ULOP3.LUT UR7, UR5, 0x3, URZ, 0xc0, !UPT ;  /* 0x0000000305077892 */ /* 0x000fc8000f8ec0ff */
[----:B------:R-:W-:-:S03]  /*0490*/  UISETP.NE.AND UP1, UPT, UR7, URZ, UPT ;  /* 0x000000ff0700728c */ /* 0x000fc6000bf25270 */
[----:B------:R-:W-:Y:S08]  /*04a0*/  BRA.U !UP0, `(.L_x_3) ;  /* 0x0000000108707547 */ /* 0x000ff0000b800000 */
[----:B------:R-:W0:Y:S01]  /*04b0*/  LDC R13, c[0x0][0x394] ;  /* 0x0000e500ff0d7b82 */ /* 0x000e220000000800 */
[----:B------:R-:W1:Y:S01]  /*04c0*/  LDCU.64 UR10, c[0x0][0x388] ;  /* 0x00007100ff0a77ac */ /* 0x000e620008000a00 */
[C---:B------:R-:W-:Y:S02]  /*04d0*/  IADD3 R3, PT, PT, R14.reuse, UR4, RZ ;  /* 0x000000040e037c10 */ /* 0x040fe4000fffe0ff */
[----:B------:R-:W-:-:S04]  /*04e0*/  IADD3 R10, P0, PT, R14, UR4, RZ ;  /* 0x000000040e0a7c10 */ /* 0x000fc8000ff1e0ff */
[----:B------:R-:W2:Y:S08]  /*04f0*/  LDC.64 R6, c[0x0][0x398] ;  /* 0x0000e600ff067b82 */ /* 0x000eb00000000a00 */
[----:B------:R-:W3:Y:S01]  /*0500*/  LDC.64 R4, c[0x0][0x388] ;  /* 0x0000e200ff047b82 */ /* 0x000ee20000000a00 */
[----:B0-----:R-:W-:-:S04]  /*0510*/  IMAD R9, R13, UR4, R15 ;  /* 0x000000040d097c24 */ /* 0x001fc8000f8e020f */
[----:B--2---:R-:W-:-:S04]  /*0520*/  IMAD.WIDE R6, R9, 0x4, R6 ;  /* 0x0000000409067825 */ /* 0x004fc800078e0206 */
[----:B------:R-:W-:Y:S02]  /*0530*/  IMAD.WIDE R8, R13, 0x4, R6 ;  /* 0x000000040d087825 */ /* 0x000fe400078e0206 */
[----:B------:R-:W2:Y:S02]  /*0540*/  LDG.E R6, desc[UR8][R6.64] ;  /* 0x0000000806067981 */ /* 0x000ea4000c1e1900 */
[----:B---3--:R-:W-:Y:S01]  /*0550*/  IMAD.WIDE.U32 R4, R3, 0x4, R4 ;  /* 0x0000000403047825 */ /* 0x008fe200078e0004 */
[----:B------:R-:W-:Y:S02]  /*0560*/  IADD3.X R3, PT, PT, RZ, RZ, RZ, P0, !PT ;  /* 0x000000ffff037210 */ /* 0x000fe400007fe4ff */
[----:B-1----:R-:W-:-:S03]  /*0570*/  LEA R2, P0, R10, UR10, 0x2 ;  /* 0x0000000a0a027c11 */ /* 0x002fc6000f8010ff */
[----:B------:R-:W2:Y:S01]  /*0580*/  LDG.E R4, desc[UR8][R4.64] ;  /* 0x0000000804047981 */ /* 0x000ea2000c1e1900 */
[----:B------:R-:W-:Y:S01]  /*0590*/  LEA.HI.X R3, R10, UR11, R3, 0x2, P0 ;  /* 0x0000000b0a037c11 */ /* 0x000fe200080f1403 */
[C---:B------:R-:W-:Y:S02]  /*05a0*/  IMAD.WIDE R10, R13.reuse, 0x4, R8 ;  /* 0x000000040d0a7825 */ /* 0x040fe400078e0208 */
[----:B------:R-:W3:Y:S04]  /*05b0*/  LDG.E R8, desc[UR8][R8.64] ;  /* 0x0000000808087981 */ /* 0x000ee8000c1e1900 */
[----:B------:R-:W3:Y:S01]  /*05c0*/  LDG.E R16, desc[UR8][R2.64+0x4] ;  /* 0x0000040802107981 */ /* 0x000ee2000c1e1900 */
[----:B------:R-:W-:-:S03]  /*05d0*/  IMAD.WIDE R12, R13, 0x4, R10 ;  /* 0x000000040d0c7825 */ /* 0x000fc600078e020a */
[----:B------:R-:W4:Y:S04]  /*05e0*/  LDG.E R18, desc[UR8][R10.64] ;  /* 0x000000080a127981 */ /* 0x000f28000c1e1900 */
[----:B------:R-:W4:Y:S04]  /*05f0*/  LDG.E R19, desc[UR8][R2.64+0x8] ;  /* 0x0000080802137981 */ /* 0x000f28000c1e1900 */
[----:B------:R-:W5:Y:S04]  /*0600*/  LDG.E R21, desc[UR8][R2.64+0xc] ;  /* 0x00000c0802157981 */ /* 0x000f68000c1e1900 */
[----:B------:R-:W5:Y:S01]  /*0610*/  LDG.E R12, desc[UR8][R12.64] ;  /* 0x000000080c0c7981 */ /* 0x000f62000c1e1900 */
[----:B------:R-:W-:Y:S01]  /*0620*/  UIADD3 UR4, UPT, UPT, UR4, 0x4, URZ ;  /* 0x0000000404047890 */ /* 0x000fe2000fffe0ff */
[----:B--2---:R-:W-:-:S04]  /*0630*/  FFMA R17, R4, R6, R17 ;  /* 0x0000000604117223 */ /* 0x004fc80000000011 */
[----:B---3--:R-:W-:-:S04]  /*0640*/  FFMA R16, R16, R8, R17 ;  /* 0x0000000810107223 */ /* 0x008fc80000000011 */
[----:B----4-:R-:W-:-:S04]  /*0650*/  FFMA R16, R19, R18, R16 ;  /* 0x0000001213107223 */ /* 0x010fc80000000010 */
[----:B-----5:R-:W-:-:S07]  /*0660*/  FFMA R17, R21, R12, R16 ;  /* 0x0000000c15117223 */ /* 0x020fce0000000010 */
.L_x_3:
[----:B------:R-:W-:Y:S05]  /*0670*/  BRA.U !UP1, `(.L_x_0) ;  /* 0x00000001098c7547 */ /* 0x000fea000b800000 */
[----:B------:R-:W-:Y:S02]  /*0680*/  UISETP.NE.AND UP0, UPT, UR7, 0x1, UPT ;  /* 0x000000010700788c */ /* 0x000fe4000bf05270 */
[----:B------:R-:W-:-:S04]  /*0690*/  ULOP3.LUT UR5, UR5, 0x1, URZ, 0xc0, !UPT ;  /* 0x0000000105057892 */ /* 0x000fc8000f8ec0ff */
[----:B------:R-:W-:-:S03]  /*06a0*/  UISETP.NE.U32.AND UP1, UPT, UR5, 0x1, UPT ;  /* 0x000000010500788c */ /* 0x000fc6000bf25070 */
        /* <DEDUP_REMOVED lines=9> */
[----:B---3--:R-:W-:Y:S01]  /*0740*/  IMAD.WIDE.U32 R2, R7, 0x4, R2 ;  /* 0x0000000407027825 */ /* 0x008fe200078e0002 */
[----:B------:R-:W-:Y:S02]  /*0750*/  IADD3.X R7, PT, PT, RZ, RZ, RZ, P0, !PT ;  /* 0x000000ffff077210 */ /* 0x000fe400007fe4ff */
[----:B-1----:R-:W-:Y:S01]  /*0760*/  LEA R6, P0, R10, UR6, 0x2 ;  /* 0x000000060a067c11 */ /* 0x002fe2000f8010ff */
[----:B------:R-:W-:Y:S02]  /*0770*/  IMAD.WIDE R8, R8, 0x4, R4 ;  /* 0x0000000408087825 */ /* 0x000fe400078e0204 */
[----:B------:R-:W2:Y:S01]  /*0780*/  LDG.E R2, desc[UR8][R2.64] ;  /* 0x0000000802027981 */ /* 0x000ea2000c1e1900 */
[----:B------:R-:W-:-:S03]  /*0790*/  LEA.HI.X R7, R10, UR7, R7, 0x2, P0 ;  /* 0x000000070a077c11 */ /* 0x000fc600080f1407 */
[----:B------:R-:W2:Y:S04]  /*07a0*/  LDG.E R4, desc[UR8][R4.64] ;  /* 0x0000000804047981 */ /* 0x000ea8000c1e1900 */
[----:B------:R-:W3:Y:S04]  /*07b0*/  LDG.E R6, desc[UR8][R6.64+0x4] ;  /* 0x0000040806067981 */ /* 0x000ee8000c1e1900 */
[----:B------:R-:W3:Y:S01]  /*07c0*/  LDG.E R8, desc[UR8][R8.64] ;  /* 0x0000000808087981 */ /* 0x000ee2000c1e1900 */
[----:B------:R-:W-:Y:S01]  /*07d0*/  UIADD3 UR4, UPT, UPT, UR4, 0x2, URZ ;  /* 0x0000000204047890 */ /* 0x000fe2000fffe0ff */
[----:B--2---:R-:W-:-:S04]  /*07e0*/  FFMA R17, R2, R4, R17 ;  /* 0x0000000402117223 */ /* 0x004fc80000000011 */
[----:B---3--:R-:W-:-:S07]  /*07f0*/  FFMA R17, R6, R8, R17 ;  /* 0x0000000806117223 */ /* 0x008fce0000000011 */
.L_x_4:
[----:B------:R-:W-:Y:S05]  /*0800*/  BRA.U UP1, `(.L_x_0) ;  /* 0x0000000101287547 */ /* 0x000fea000b800000 */
[----:B------:R-:W0:Y:S01]  /*0810*/  LDC R6, c[0x0][0x394] ;  /* 0x0000e500ff067b82 */ /* 0x000e220000000800 */
[----:B------:R-:W-:-:S07]  /*0820*/  IADD3 R7, PT, PT, R14, UR4, RZ ;  /* 0x000000040e077c10 */ /* 0x000fce000fffe0ff */
[----:B------:R-:W1:Y:S08]  /*0830*/  LDC.64 R2, c[0x0][0x388] ;  /* 0x0000e200ff027b82 */ /* 0x000e700000000a00 */
[----:B------:R-:W2:Y:S01]  /*0840*/  LDC.64 R4, c[0x0][0x398] ;  /* 0x0000e600ff047b82 */ /* 0x000ea20000000a00 */
[----:B0-----:R-:W-:Y:S02]  /*0850*/  IMAD R9, R6, UR4, R15 ;  /* 0x0000000406097c24 */ /* 0x001fe4000f8e020f */
[----:B-1----:R-:W-:-:S06]  /*0860*/  IMAD.WIDE.U32 R2, R7, 0x4, R2 ;  /* 0x0000000407027825 */ /* 0x002fcc00078e0002 */
[----:B------:R-:W3:Y:S01]  /*0870*/  LDG.E R2, desc[UR8][R2.64] ;  /* 0x0000000802027981 */ /* 0x000ee2000c1e1900 */
[----:B--2---:R-:W-:-:S06]  /*0880*/  IMAD.WIDE R4, R9, 0x4, R4 ;  /* 0x0000000409047825 */ /* 0x004fcc00078e0204 */
[----:B------:R-:W3:Y:S02]  /*0890*/  LDG.E R4, desc[UR8][R4.64] ;  /* 0x0000000804047981 */ /* 0x000ee4000c1e1900 */
[----:B---3--:R-:W-:-:S07]  /*08a0*/  FFMA R17, R2, R4, R17 ;  /* 0x0000000402117223 */ /* 0x008fce0000000011 */
.L_x_0:
[----:B------:R-:W0:Y:S01]  /*08b0*/  LDC.64 R2, c[0x0][0x3a8] ;  /* 0x0000ea00ff027b82 */ /* 0x000e220000000a00 */
[----:B------:R-:W1:Y:S02]  /*08c0*/  LDCU UR4, c[0x0][0x3a0] ;  /* 0x00007400ff0477ac */ /* 0x000e640008000800 */
[----:B-1----:R-:W-:-:S04]  /*08d0*/  IMAD R15, R0, UR4, R15 ;  /* 0x00000004000f7c24 */ /* 0x002fc8000f8e020f */
[----:B0-----:R-:W-:-:S05]  /*08e0*/  IMAD.WIDE R2, R15, 0x4, R2 ;  /* 0x000000040f027825 */ /* 0x001fca00078e0202 */
[----:B------:R-:W-:Y:S01]  /*08f0*/  STG.E desc[UR8][R2.64], R17 ;  /* 0x0000001102007986 */ /* 0x000fe2000c101908 */
[----:B------:R-:W-:Y:S05]  /*0900*/  EXIT ;  /* 0x000000000000794d */ /* 0x000fea0003800000 */
.L_x_5:
[----:B------:R-:W-:-:S00]  /*0910*/  BRA `(.L_x_5) ;  /* 0xfffffffc00fc7947 */ /* 0x000fc0000383ffff */
[----:B------:R-:W-:-:S00]  /*0920*/  NOP ;  /* 0x0000000000007918 */ /* 0x000fc00000000000 */
        /* <DEDUP_REMOVED lines=13> */
.L_x_6:


//--------------------- .nv.shared.reserved.0     --------------------------
	.section	.nv.shared.reserved.0,"aw",@nobits
	.weak		__nv_reservedSMEM_offset_0_alias
	.size		__nv_reservedSMEM_offset_0_alias, 0, 64
	.other		__nv_reservedSMEM_offset_0_alias,@"STO_CUDA_RESERVED_SHARED STV_DEFAULT"
__nv_reservedSMEM_offset_0_alias:
	.zero		0
	.zero		64


//--------------------- .nv.constant0._Z12MatMulKernel6MatrixS_S_ --------------------------
	.section	.nv.constant0._Z12MatMulKernel6MatrixS_S_,"a",@progbits
	.sectionflags	@""
	.align	4
.nv.constant0._Z12MatMulKernel6MatrixS_S_:
	.zero		944


//--------------------- SYMBOLS --------------------------

	.type		.nv.reservedSmem.offset0,@object
	.size		.nv.reservedSmem.offset0,0x4
